//
// Generated by NVIDIA NVVM Compiler
//
// Compiler Build ID: CL-36424714
// Cuda compilation tools, release 13.0, V13.0.88
// Based on NVVM 20.0.0
//

.version 9.0
.target sm_100
.address_size 64

	// .globl	Remap_Cuda

.visible .entry Remap_Cuda(
	.param .u32 Remap_Cuda_param_0,
	.param .u32 Remap_Cuda_param_1,
	.param .u64 .ptr .align 1 Remap_Cuda_param_2,
	.param .u32 Remap_Cuda_param_3,
	.param .u64 .ptr .align 1 Remap_Cuda_param_4,
	.param .u32 Remap_Cuda_param_5,
	.param .u32 Remap_Cuda_param_6,
	.param .u32 Remap_Cuda_param_7,
	.param .u64 .ptr .align 1 Remap_Cuda_param_8,
	.param .u32 Remap_Cuda_param_9,
	.param .u64 .ptr .align 1 Remap_Cuda_param_10,
	.param .u32 Remap_Cuda_param_11,
	.param .u32 Remap_Cuda_param_12,
	.param .u32 Remap_Cuda_param_13,
	.param .u64 .ptr .align 1 Remap_Cuda_param_14,
	.param .u32 Remap_Cuda_param_15
)
{
	.reg .pred 	%p<10>;
	.reg .b16 	%rs<8>;
	.reg .b32 	%r<29>;
	.reg .b64 	%rd<21>;

	ld.param.u64 	%rd1, [Remap_Cuda_param_2];
	ld.param.u32 	%r5, [Remap_Cuda_param_3];
	ld.param.u64 	%rd2, [Remap_Cuda_param_4];
	ld.param.u32 	%r6, [Remap_Cuda_param_5];
	ld.param.u32 	%r7, [Remap_Cuda_param_6];
	ld.param.u32 	%r8, [Remap_Cuda_param_7];
	ld.param.u64 	%rd3, [Remap_Cuda_param_8];
	ld.param.u32 	%r9, [Remap_Cuda_param_9];
	ld.param.u64 	%rd4, [Remap_Cuda_param_10];
	ld.param.u32 	%r10, [Remap_Cuda_param_11];
	ld.param.u32 	%r12, [Remap_Cuda_param_12];
	ld.param.u32 	%r13, [Remap_Cuda_param_13];
	ld.param.u64 	%rd5, [Remap_Cuda_param_14];
	ld.param.u32 	%r11, [Remap_Cuda_param_15];
	mov.u32 	%r15, %ctaid.x;
	mov.u32 	%r16, %ntid.x;
	mov.u32 	%r17, %tid.x;
	mad.lo.s32 	%r1, %r15, %r16, %r17;
	mov.u32 	%r18, %ctaid.y;
	mov.u32 	%r19, %ntid.y;
	mov.u32 	%r20, %tid.y;
	mad.lo.s32 	%r21, %r18, %r19, %r20;
	setp.lt.s32 	%p1, %r1, 0;
	setp.ge.s32 	%p2, %r1, %r12;
	setp.ge.s32 	%p3, %r21, %r13;
	or.pred  	%p4, %p2, %p3;
	or.pred  	%p5, %p4, %p1;
	@%p5 bra 	$L__BB0_6;
	cvta.to.global.u64 	%rd6, %rd3;
	cvta.to.global.u64 	%rd7, %rd4;
	mad.lo.s32 	%r22, %r9, %r21, %r1;
	mul.wide.s32 	%rd8, %r22, 2;
	add.s64 	%rd9, %rd6, %rd8;
	ld.global.u16 	%rs5, [%rd9];
	cvt.u32.u16 	%r3, %rs5;
	mad.lo.s32 	%r23, %r10, %r21, %r1;
	mul.wide.s32 	%rd10, %r23, 2;
	add.s64 	%rd11, %rd7, %rd10;
	ld.global.u16 	%r4, [%rd11];
	shl.b32 	%r24, %r8, 1;
	setp.le.s32 	%p6, %r24, %r4;
	setp.le.s32 	%p7, %r7, %r3;
	or.pred  	%p8, %p6, %p7;
	mov.b16 	%rs7, 0;
	@%p8 bra 	$L__BB0_5;
	setp.ge.s32 	%p9, %r4, %r8;
	@%p9 bra 	$L__BB0_4;
	mad.lo.s32 	%r27, %r5, %r4, %r3;
	cvt.s64.s32 	%rd15, %r27;
	cvta.to.global.u64 	%rd16, %rd1;
	add.s64 	%rd17, %rd16, %rd15;
	ld.global.u8 	%rs7, [%rd17];
	bra.uni 	$L__BB0_5;
$L__BB0_4:
	sub.s32 	%r25, %r4, %r8;
	mad.lo.s32 	%r26, %r25, %r6, %r3;
	cvt.s64.s32 	%rd12, %r26;
	cvta.to.global.u64 	%rd13, %rd2;
	add.s64 	%rd14, %rd13, %rd12;
	ld.global.u8 	%rs7, [%rd14];
$L__BB0_5:
	mad.lo.s32 	%r28, %r11, %r21, %r1;
	cvt.s64.s32 	%rd18, %r28;
	cvta.to.global.u64 	%rd19, %rd5;
	add.s64 	%rd20, %rd19, %rd18;
	st.global.u8 	[%rd20], %rs7;
$L__BB0_6:
	ret;

}


// ===== COMPILED SASS (sm_100) =====

	.target	sm_100

	.elftype	@"ET_EXEC"


//--------------------- .note.nv.tkinfo           --------------------------
	.section	.note.nv.tkinfo,"",@"SHT_NOTE"
	.sectionflags	@"SHF_NOTE_NV_TKINFO"
	.tkinfo
        /*0018*/ 	.word	0x00000002
        /*0030*/ 	.string	""
        /*0030*/ 	.string	"ptxas"
        /*0030*/ 	.string	"Cuda compilation tools, release 13.0, V13.0.88"
        /*0030*/ 	.string	"Build cuda_13.0.r13.0/compiler.36424714_0"
        /*0030*/ 	.string	"-arch sm_100 -m 64 "



//--------------------- .note.nv.cuinfo           --------------------------
	.section	.note.nv.cuinfo,"",@"SHT_NOTE"
	.sectionflags	@"SHF_NOTE_NV_CUINFO"
        /*0018*/ 	.short	0x0002
        /*001a*/ 	.short	0x0064
        /*001c*/ 	.short	0x0082
	.zero		2


//--------------------- .nv.info                  --------------------------
	.section	.nv.info,"",@"SHT_CUDA_INFO"
	.align	4


	//----- nvinfo : EIATTR_REGCOUNT
	.align		4
        /*0000*/ 	.byte	0x04, 0x2f
        /*0002*/ 	.short	(.L_1 - .L_0)
	.align		4
.L_0:
        /*0004*/ 	.word	index@(Remap_Cuda)
        /*0008*/ 	.word	0x0000000e


	//----- nvinfo : EIATTR_FRAME_SIZE
	.align		4
.L_1:
        /*000c*/ 	.byte	0x04, 0x11
        /*000e*/ 	.short	(.L_3 - .L_2)
	.align		4
.L_2:
        /*0010*/ 	.word	index@(Remap_Cuda)
        /*0014*/ 	.word	0x00000000


	//----- nvinfo : EIATTR_MIN_STACK_SIZE
	.align		4
.L_3:
        /*0018*/ 	.byte	0x04, 0x12
        /*001a*/ 	.short	(.L_5 - .L_4)
	.align		4
.L_4:
        /*001c*/ 	.word	index@(Remap_Cuda)
        /*0020*/ 	.word	0x00000000
.L_5:


//--------------------- .nv.compat                --------------------------
	.section	.nv.compat,"",@"SHT_CUDA_COMPAT_INFO"
	.align	4
        /*0000*/ 	.byte	0x02, 0x09, 0x00, 0x00, 0x02, 0x02, 0x01, 0x00, 0x02, 0x05, 0x05, 0x00, 0x03, 0x07, 0x01, 0x01
        /*0010*/ 	.byte	0x02, 0x03, 0x00, 0x00, 0x02, 0x06, 0x01, 0x00, 0x04, 0x0b, 0x08, 0x00, 0x09, 0x00, 0x00, 0x00
        /*0020*/ 	.byte	0x00, 0x00, 0x00, 0x00


//--------------------- .nv.info.Remap_Cuda       --------------------------
	.section	.nv.info.Remap_Cuda,"",@"SHT_CUDA_INFO"
	.sectionflags	@""
	.align	4


	//----- nvinfo : EIATTR_CUDA_API_VERSION
	.align		4
        /*0000*/ 	.byte	0x04, 0x37
        /*0002*/ 	.short	(.L_7 - .L_6)
.L_6:
        /*0004*/ 	.word	0x00000082


	//----- nvinfo : EIATTR_KPARAM_INFO
	.align		4
.L_7:
        /*0008*/ 	.byte	0x04, 0x17
        /*000a*/ 	.short	(.L_9 - .L_8)
.L_8:
        /*000c*/ 	.word	0x00000000
        /*0010*/ 	.short	0x000f
        /*0012*/ 	.short	0x0060
        /*0014*/ 	.byte	0x00, 0xf0, 0x11, 0x00


	//----- nvinfo : EIATTR_KPARAM_INFO
	.align		4
.L_9:
        /*0018*/ 	.byte	0x04, 0x17
        /*001a*/ 	.short	(.L_11 - .L_10)
.L_10:
        /*001c*/ 	.word	0x00000000
        /*0020*/ 	.short	0x000e
        /*0022*/ 	.short	0x0058
        /*0024*/ 	.byte	0x00, 0xf5, 0x21, 0x00


	//----- nvinfo : EIATTR_KPARAM_INFO
	.align		4
.L_11:
        /*0028*/ 	.byte	0x04, 0x17
        /*002a*/ 	.short	(.L_13 - .L_12)
.L_12:
        /*002c*/ 	.word	0x00000000
        /*0030*/ 	.short	0x000d
        /*0032*/ 	.short	0x0050
        /*0034*/ 	.byte	0x00, 0xf0, 0x11, 0x00


	//----- nvinfo : EIATTR_KPARAM_INFO
	.align		4
.L_13:
        /*0038*/ 	.byte	0x04, 0x17
        /*003a*/ 	.short	(.L_15 - .L_14)
.L_14:
        /*003c*/ 	.word	0x00000000
        /*0040*/ 	.short	0x000c
        /*0042*/ 	.short	0x004c
        /*0044*/ 	.byte	0x00, 0xf0, 0x11, 0x00


	//----- nvinfo : EIATTR_KPARAM_INFO
	.align		4
.L_15:
        /*0048*/ 	.byte	0x04, 0x17
        /*004a*/ 	.short	(.L_17 - .L_16)
.L_16:
        /*004c*/ 	.word	0x00000000
        /*0050*/ 	.short	0x000b
        /*0052*/ 	.short	0x0048
        /*0054*/ 	.byte	0x00, 0xf0, 0x11, 0x00


	//----- nvinfo : EIATTR_KPARAM_INFO
	.align		4
.L_17:
        /*0058*/ 	.byte	0x04, 0x17
        /*005a*/ 	.short	(.L_19 - .L_18)
.L_18:
        /*005c*/ 	.word	0x00000000
        /*0060*/ 	.short	0x000a
        /*0062*/ 	.short	0x0040
        /*0064*/ 	.byte	0x00, 0xf5, 0x21, 0x00


	//----- nvinfo : EIATTR_KPARAM_INFO
	.align		4
.L_19:
        /*0068*/ 	.byte	0x04, 0x17
        /*006a*/ 	.short	(.L_21 - .L_20)
.L_20:
        /*006c*/ 	.word	0x00000000
        /*0070*/ 	.short	0x0009
        /*0072*/ 	.short	0x0038
        /*0074*/ 	.byte	0x00, 0xf0, 0x11, 0x00


	//----- nvinfo : EIATTR_KPARAM_INFO
	.align		4
.L_21:
        /*0078*/ 	.byte	0x04, 0x17
        /*007a*/ 	.short	(.L_23 - .L_22)
.L_22:
        /*007c*/ 	.word	0x00000000
        /*0080*/ 	.short	0x0008
        /*0082*/ 	.short	0x0030
        /*0084*/ 	.byte	0x00, 0xf5, 0x21, 0x00


	//----- nvinfo : EIATTR_KPARAM_INFO
	.align		4
.L_23:
        /*0088*/ 	.byte	0x04, 0x17
        /*008a*/ 	.short	(.L_25 - .L_24)
.L_24:
        /*008c*/ 	.word	0x00000000
        /*0090*/ 	.short	0x0007
        /*0092*/ 	.short	0x0028
        /*0094*/ 	.byte	0x00, 0xf0, 0x11, 0x00


	//----- nvinfo : EIATTR_KPARAM_INFO
	.align		4
.L_25:
        /*0098*/ 	.byte	0x04, 0x17
        /*009a*/ 	.short	(.L_27 - .L_26)
.L_26:
        /*009c*/ 	.word	0x00000000
        /*00a0*/ 	.short	0x0006
        /*00a2*/ 	.short	0x0024
        /*00a4*/ 	.byte	0x00, 0xf0, 0x11, 0x00


	//----- nvinfo : EIATTR_KPARAM_INFO
	.align		4
.L_27:
        /*00a8*/ 	.byte	0x04, 0x17
        /*00aa*/ 	.short	(.L_29 - .L_28)
.L_28:
        /*00ac*/ 	.word	0x00000000
        /*00b0*/ 	.short	0x0005
        /*00b2*/ 	.short	0x0020
        /*00b4*/ 	.byte	0x00, 0xf0, 0x11, 0x00


	//----- nvinfo : EIATTR_KPARAM_INFO
	.align		4
.L_29:
        /*00b8*/ 	.byte	0x04, 0x17
        /*00ba*/ 	.short	(.L_31 - .L_30)
.L_30:
        /*00bc*/ 	.word	0x00000000
        /*00c0*/ 	.short	0x0004
        /*00c2*/ 	.short	0x0018
        /*00c4*/ 	.byte	0x00, 0xf5, 0x21, 0x00


	//----- nvinfo : EIATTR_KPARAM_INFO
	.align		4
.L_31:
        /*00c8*/ 	.byte	0x04, 0x17
        /*00ca*/ 	.short	(.L_33 - .L_32)
.L_32:
        /*00cc*/ 	.word	0x00000000
        /*00d0*/ 	.short	0x0003
        /*00d2*/ 	.short	0x0010
        /*00d4*/ 	.byte	0x00, 0xf0, 0x11, 0x00


	//----- nvinfo : EIATTR_KPARAM_INFO
	.align		4
.L_33:
        /*00d8*/ 	.byte	0x04, 0x17
        /*00da*/ 	.short	(.L_35 - .L_34)
.L_34:
        /*00dc*/ 	.word	0x00000000
        /*00e0*/ 	.short	0x0002
        /*00e2*/ 	.short	0x0008
        /*00e4*/ 	.byte	0x00, 0xf5, 0x21, 0x00


	//----- nvinfo : EIATTR_KPARAM_INFO
	.align		4
.L_35:
        /*00e8*/ 	.byte	0x04, 0x17
        /*00ea*/ 	.short	(.L_37 - .L_36)
.L_36:
        /*00ec*/ 	.word	0x00000000
        /*00f0*/ 	.short	0x0001
        /*00f2*/ 	.short	0x0004
        /*00f4*/ 	.byte	0x00, 0xf0, 0x11, 0x00


	//----- nvinfo : EIATTR_KPARAM_INFO
	.align		4
.L_37:
        /*00f8*/ 	.byte	0x04, 0x17
        /*00fa*/ 	.short	(.L_39 - .L_38)
.L_38:
        /*00fc*/ 	.word	0x00000000
        /*0100*/ 	.short	0x0000
        /*0102*/ 	.short	0x0000
        /*0104*/ 	.byte	0x00, 0xf0, 0x11, 0x00


	//----- nvinfo : EIATTR_SPARSE_MMA_MASK
	.align		4
.L_39:
        /*0108*/ 	.byte	0x03, 0x50
        /*010a*/ 	.short	0x0000


	//----- nvinfo : EIATTR_MAXREG_COUNT
	.align		4
        /*010c*/ 	.byte	0x03, 0x1b
        /*010e*/ 	.short	0x00ff


	//----- nvinfo : EIATTR_MERCURY_ISA_VERSION
	.align		4
        /*0110*/ 	.byte	0x03, 0x5f
        /*0112*/ 	.short	0x0101


	//----- nvinfo : EIATTR_VRC_CTA_INIT_COUNT
	.align		4
        /*0114*/ 	.byte	0x02, 0x4a
	.zero		1
	.zero		1


	//----- nvinfo : EIATTR_EXIT_INSTR_OFFSETS
	.align		4
        /*0118*/ 	.byte	0x04, 0x1c
        /*011a*/ 	.short	(.L_41 - .L_40)


	//   ....[0]....
.L_40:
        /*011c*/ 	.word	0x000000e0


	//   ....[1]....
        /*0120*/ 	.word	0x00000370


	//----- nvinfo : EIATTR_CRS_STACK_SIZE
	.align		4
.L_41:
        /*0124*/ 	.byte	0x04, 0x1e
        /*0126*/ 	.short	(.L_43 - .L_42)
.L_42:
        /*0128*/ 	.word	0x00000000


	//----- nvinfo : EIATTR_CBANK_PARAM_SIZE
	.align		4
.L_43:
        /*012c*/ 	.byte	0x03, 0x19
        /*012e*/ 	.short	0x0064


	//----- nvinfo : EIATTR_PARAM_CBANK
	.align		4
        /*0130*/ 	.byte	0x04, 0x0a
        /*0132*/ 	.short	(.L_45 - .L_44)
	.align		4
.L_44:
        /*0134*/ 	.word	index@(.nv.constant0.Remap_Cuda)
        /*0138*/ 	.short	0x0380
        /*013a*/ 	.short	0x0064


	//----- nvinfo : EIATTR_SW_WAR
	.align		4
.L_45:
        /*013c*/ 	.byte	0x04, 0x36
        /*013e*/ 	.short	(.L_47 - .L_46)
.L_46:
        /*0140*/ 	.word	0x00000008
.L_47:


//--------------------- .nv.callgraph             --------------------------
	.section	.nv.callgraph,"",@"SHT_CUDA_CALLGRAPH"
	.align	4
	.sectionentsize	8
	.align		4
        /*0000*/ 	.word	0x00000000
	.align		4
        /*0004*/ 	.word	0xffffffff
	.align		4
        /*0008*/ 	.word	0x00000000
	.align		4
        /*000c*/ 	.word	0xfffffffe
	.align		4
        /*0010*/ 	.word	0x00000000
	.align		4
        /*0014*/ 	.word	0xfffffffd
	.align		4
        /*0018*/ 	.word	0x00000000
	.align		4
        /*001c*/ 	.word	0xfffffffc


//--------------------- .text.Remap_Cuda          --------------------------
	.section	.text.Remap_Cuda,"ax",@progbits
	.align	128
        .global         Remap_Cuda
        .type           Remap_Cuda,@function
        .size           Remap_Cuda,(.L_x_3 - Remap_Cuda)
        .other          Remap_Cuda,@"STO_CUDA_ENTRY STV_DEFAULT"
Remap_Cuda:
.text.Remap_Cuda:
[----:B------:R-:W-:Y:S01]  /*0000*/  LDC R1, c[0x0][0x37c] ;  /* 0x0000df00ff017b82 */ /* 0x000fe20000000800 */
[----:B------:R-:W0:Y:S07]  /*0010*/  S2R R3, SR_TID.Y ;  /* 0x0000000000037919 */ /* 0x000e2e0000002200 */
[----:B------:R-:W1:Y:S01]  /*0020*/  LDC R7, c[0x0][0x360] ;  /* 0x0000d800ff077b82 */ /* 0x000e620000000800 */
[----:B------:R-:W2:Y:S01]  /*0030*/  LDCU UR6, c[0x0][0x3d0] ;  /* 0x00007a00ff0677ac */ /* 0x000ea20008000800 */
[----:B------:R-:W1:Y:S01]  /*0040*/  S2R R2, SR_TID.X ;  /* 0x0000000000027919 */ /* 0x000e620000002100 */
[----:B------:R-:W3:Y:S05]  /*0050*/  LDCU UR7, c[0x0][0x3cc] ;  /* 0x00007980ff0777ac */ /* 0x000eea0008000800 */
[----:B------:R-:W0:Y:S08]  /*0060*/  S2UR UR5, SR_CTAID.Y ;  /* 0x00000000000579c3 */ /* 0x000e300000002600 */
[----:B------:R-:W0:Y:S08]  /*0070*/  LDC R0, c[0x0][0x364] ;  /* 0x0000d900ff007b82 */ /* 0x000e300000000800 */
[----:B------:R-:W1:Y:S01]  /*0080*/  S2UR UR4, SR_CTAID.X ;  /* 0x00000000000479c3 */ /* 0x000e620000002500 */
[----:B0-----:R-:W-:-:S05]  /*0090*/  IMAD R0, R0, UR5, R3 ;  /* 0x0000000500007c24 */ /* 0x001fca000f8e0203 */
[----:B--2---:R-:W-:Y:S01]  /*00a0*/  ISETP.GE.AND P0, PT, R0, UR6, PT ;  /* 0x0000000600007c0c */ /* 0x004fe2000bf06270 */
[----:B-1----:R-:W-:-:S05]  /*00b0*/  IMAD R7, R7, UR4, R2 ;  /* 0x0000000407077c24 */ /* 0x002fca000f8e0202 */
[----:B---3--:R-:W-:-:S04]  /*00c0*/  ISETP.GE.OR P0, PT, R7, UR7, P0 ;  /* 0x0000000707007c0c */ /* 0x008fc80008706670 */
[----:B------:R-:W-:-:S13]  /*00d0*/  ISETP.LT.OR P0, PT, R7, RZ, P0 ;  /* 0x000000ff0700720c */ /* 0x000fda0000701670 */
[----:B------:R-:W-:Y:S05]  /*00e0*/  @P0 EXIT ;  /* 0x000000000000094d */ /* 0x000fea0003800000 */
[----:B------:R-:W0:Y:S01]  /*00f0*/  LDC.64 R2, c[0x0][0x3b0] ;  /* 0x0000ec00ff027b82 */ /* 0x000e220000000a00 */
[----:B------:R-:W1:Y:S01]  /*0100*/  LDCU UR4, c[0x0][0x3b8] ;  /* 0x00007700ff0477ac */ /* 0x000e620008000800 */
[----:B------:R-:W2:Y:S06]  /*0110*/  LDCU UR5, c[0x0][0x3c8] ;  /* 0x00007900ff0577ac */ /* 0x000eac0008000800 */
[----:B------:R-:W3:Y:S01]  /*0120*/  LDC.64 R4, c[0x0][0x3c0] ;  /* 0x0000f000ff047b82 */ /* 0x000ee20000000a00 */
[----:B------:R-:W4:Y:S01]  /*0130*/  LDCU.64 UR6, c[0x0][0x358] ;  /* 0x00006b00ff0677ac */ /* 0x000f220008000a00 */
[----:B------:R-:W5:Y:S01]  /*0140*/  LDCU UR8, c[0x0][0x3a4] ;  /* 0x00007480ff0877ac */ /* 0x000f620008000800 */
[----:B-1----:R-:W-:-:S04]  /*0150*/  IMAD R9, R0, UR4, R7 ;  /* 0x0000000400097c24 */ /* 0x002fc8000f8e0207 */
[----:B0-----:R-:W-:-:S04]  /*0160*/  IMAD.WIDE R2, R9, 0x2, R2 ;  /* 0x0000000209027825 */ /* 0x001fc800078e0202 */
[----:B--2---:R-:W-:Y:S01]  /*0170*/  IMAD R9, R0, UR5, R7 ;  /* 0x0000000500097c24 */ /* 0x004fe2000f8e0207 */
[----:B----4-:R-:W5:Y:S01]  /*0180*/  LDG.E.U16 R6, desc[UR6][R2.64] ;  /* 0x0000000602067981 */ /* 0x010f62000c1e1500 */
[----:B------:R-:W0:Y:S02]  /*0190*/  LDCU UR5, c[0x0][0x3a8] ;  /* 0x00007500ff0577ac */ /* 0x000e240008000800 */
[----:B---3--:R-:W-:-:S06]  /*01a0*/  IMAD.WIDE R4, R9, 0x2, R4 ;  /* 0x0000000209047825 */ /* 0x008fcc00078e0204 */
[----:B------:R-:W2:Y:S01]  /*01b0*/  LDG.E.U16 R5, desc[UR6][R4.64] ;  /* 0x0000000604057981 */ /* 0x000ea2000c1e1500 */
[----:B0-----:R-:W-:Y:S01]  /*01c0*/  USHF.L.U32 UR4, UR5, 0x1, URZ ;  /* 0x0000000105047899 */ /* 0x001fe200080006ff */
[----:B------:R-:W-:Y:S01]  /*01d0*/  BSSY.RECONVERGENT B0, `(.L_x_0) ;  /* 0x0000013000007945 */ /* 0x000fe20003800200 */
[----:B------:R-:W-:Y:S02]  /*01e0*/  PRMT R9, RZ, 0x7610, R9 ;  /* 0x00007610ff097816 */ /* 0x000fe40000000009 */
[----:B-----5:R-:W-:-:S04]  /*01f0*/  ISETP.GE.AND P0, PT, R6, UR8, PT ;  /* 0x0000000806007c0c */ /* 0x020fc8000bf06270 */
[----:B--2---:R-:W-:-:S13]  /*0200*/  ISETP.GE.OR P0, PT, R5, UR4, P0 ;  /* 0x0000000405007c0c */ /* 0x004fda0008706670 */
[----:B------:R-:W-:Y:S05]  /*0210*/  @P0 BRA `(.L_x_1) ;  /* 0x0000000000380947 */ /* 0x000fea0003800000 */
[----:B------:R-:W-:-:S13]  /*0220*/  ISETP.GE.AND P0, PT, R5, UR5, PT ;  /* 0x0000000505007c0c */ /* 0x000fda000bf06270 */
[----:B------:R-:W0:Y:S08]  /*0230*/  @!P0 LDC R3, c[0x0][0x390] ;  /* 0x0000e400ff038b82 */ /* 0x000e300000000800 */
[----:B------:R-:W1:Y:S08]  /*0240*/  @!P0 LDC.64 R8, c[0x0][0x388] ;  /* 0x0000e200ff088b82 */ /* 0x000e700000000a00 */
[----:B------:R-:W2:Y:S01]  /*0250*/  @P0 LDC R4, c[0x0][0x3a0] ;  /* 0x0000e800ff040b82 */ /* 0x000ea20000000800 */
[----:B0-----:R-:W-:-:S07]  /*0260*/  @!P0 IMAD R3, R5, R3, R6 ;  /* 0x0000000305038224 */ /* 0x001fce00078e0206 */
[----:B------:R-:W0:Y:S01]  /*0270*/  @P0 LDC.64 R10, c[0x0][0x398] ;  /* 0x0000e600ff0a0b82 */ /* 0x000e220000000a00 */
[----:B-1----:R-:W-:-:S04]  /*0280*/  @!P0 IADD3 R2, P1, PT, R3, R8, RZ ;  /* 0x0000000803028210 */ /* 0x002fc80007f3e0ff */
[----:B------:R-:W-:-:S05]  /*0290*/  @!P0 LEA.HI.X.SX32 R3, R3, R9, 0x1, P1 ;  /* 0x0000000903038211 */ /* 0x000fca00008f0eff */
[----:B------:R1:W5:Y:S01]  /*02a0*/  @!P0 LDG.E.U8 R9, desc[UR6][R2.64] ;  /* 0x0000000602098981 */ /* 0x000362000c1e1100 */
[----:B------:R-:W-:-:S04]  /*02b0*/  @P0 VIADD R5, R5, -UR5 ;  /* 0x8000000505050c36 */ /* 0x000fc80008000000 */
[----:B--2---:R-:W-:-:S05]  /*02c0*/  @P0 IMAD R5, R5, R4, R6 ;  /* 0x0000000405050224 */ /* 0x004fca00078e0206 */
[----:B0-----:R-:W-:-:S04]  /*02d0*/  @P0 IADD3 R4, P1, PT, R5, R10, RZ ;  /* 0x0000000a05040210 */ /* 0x001fc80007f3e0ff */
[----:B------:R-:W-:-:S05]  /*02e0*/  @P0 LEA.HI.X.SX32 R5, R5, R11, 0x1, P1 ;  /* 0x0000000b05050211 */ /* 0x000fca00008f0eff */
[----:B------:R1:W5:Y:S04]  /*02f0*/  @P0 LDG.E.U8 R9, desc[UR6][R4.64] ;  /* 0x0000000604090981 */ /* 0x000368000c1e1100 */
.L_x_1:
[----:B------:R-:W-:Y:S05]  /*0300*/  BSYNC.RECONVERGENT B0 ;  /* 0x0000000000007941 */ /* 0x000fea0003800200 */
.L_x_0:
[----:B------:R-:W0:Y:S01]  /*0310*/  LDCU UR4, c[0x0][0x3e0] ;  /* 0x00007c00ff0477ac */ /* 0x000e220008000800 */
[----:B------:R-:W1:Y:S01]  /*0320*/  LDCU.64 UR8, c[0x0][0x3d8] ;  /* 0x00007b00ff0877ac */ /* 0x000e620008000a00 */
[----:B0-----:R-:W-:-:S05]  /*0330*/  IMAD R0, R0, UR4, R7 ;  /* 0x0000000400007c24 */ /* 0x001fca000f8e0207 */
[----:B-1----:R-:W-:-:S04]  /*0340*/  IADD3 R2, P0, PT, R0, UR8, RZ ;  /* 0x0000000800027c10 */ /* 0x002fc8000ff1e0ff */
[----:B------:R-:W-:-:S05]  /*0350*/  LEA.HI.X.SX32 R3, R0, UR9, 0x1, P0 ;  /* 0x0000000900037c11 */ /* 0x000fca00080f0eff */
[----:B-----5:R-:W-:Y:S01]  /*0360*/  STG.E.U8 desc[UR6][R2.64], R9 ;  /* 0x0000000902007986 */ /* 0x020fe2000c101106 */
[----:B------:R-:W-:Y:S05]  /*0370*/  EXIT ;  /* 0x000000000000794d */ /* 0x000fea0003800000 */
.L_x_2:
[----:B------:R-:W-:-:S00]  /*0380*/  BRA `(.L_x_2) ;  /* 0xfffffffc00fc7947 */ /* 0x000fc0000383ffff */
[----:B------:R-:W-:-:S00]  /*0390*/  NOP ;  /* 0x0000000000007918 */ /* 0x000fc00000000000 */
        /* <DEDUP_REMOVED lines=14> */
.L_x_3:


//--------------------- .nv.shared.reserved.0     --------------------------
	.section	.nv.shared.reserved.0,"aw",@nobits
	.weak		__nv_reservedSMEM_offset_0_alias
	.size		__nv_reservedSMEM_offset_0_alias, 0, 64
	.other		__nv_reservedSMEM_offset_0_alias,@"STO_CUDA_RESERVED_SHARED STV_DEFAULT"
__nv_reservedSMEM_offset_0_alias:
	.zero		0
	.zero		64


//--------------------- .nv.constant0.Remap_Cuda  --------------------------
	.section	.nv.constant0.Remap_Cuda,"a",@progbits
	.sectionflags	@""
	.align	4
.nv.constant0.Remap_Cuda:
	.zero		996


//--------------------- SYMBOLS --------------------------

	.type		.nv.reservedSmem.offset0,@object
	.size		.nv.reservedSmem.offset0,0x4
